	.headerflags	@"EF_CUDA_TEXMODE_UNIFIED EF_CUDA_64BIT_ADDRESS EF_CUDA_ACCELERATORS EF_CUDA_SM90 EF_CUDA_VIRTUAL_SM(EF_CUDA_SM90)"
	.elftype	@"ET_EXEC"


//--------------------- .nv.info                  --------------------------
	.section	.nv.info,"",@"SHT_CUDA_INFO"
	.align	4


	//----- nvinfo : EIATTR_REGCOUNT
	.align		4
        /*0000*/ 	.byte	0x04, 0x2f
        /*0002*/ 	.short	(.L_1 - .L_0)
	.align		4
.L_0:
        /*0004*/ 	.word	index@(triton_poi_fused__weight_norm_interface_convolution_8)
        /*0008*/ 	.word	0x00000020


	//----- nvinfo : EIATTR_MIN_STACK_SIZE
	.align		4
.L_1:
        /*000c*/ 	.byte	0x04, 0x12
        /*000e*/ 	.short	(.L_3 - .L_2)
	.align		4
.L_2:
        /*0010*/ 	.word	index@(triton_poi_fused__weight_norm_interface_convolution_8)
        /*0014*/ 	.word	0x00000000


	//----- nvinfo : EIATTR_FRAME_SIZE
	.align		4
.L_3:
        /*0018*/ 	.byte	0x04, 0x11
        /*001a*/ 	.short	(.L_5 - .L_4)
	.align		4
.L_4:
        /*001c*/ 	.word	index@(triton_poi_fused__weight_norm_interface_convolution_8)
        /*0020*/ 	.word	0x00000000


	//----- nvinfo : EIATTR_MIN_STACK_SIZE
	.align		4
.L_5:
        /*0024*/ 	.byte	0x04, 0x12
        /*0026*/ 	.short	(.L_7 - .L_6)
	.align		4
.L_6:
        /*0028*/ 	.word	index@(triton_poi_fused__weight_norm_interface_convolution_8)
        /*002c*/ 	.word	0x00000000
.L_7:


//--------------------- .nv.info.triton_poi_fused__weight_norm_interface_convolution_8 --------------------------
	.section	.nv.info.triton_poi_fused__weight_norm_interface_convolution_8,"",@"SHT_CUDA_INFO"
	.sectionflags	@""
	.align	4


	//----- nvinfo : EIATTR_CUDA_API_VERSION
	.align		4
        /*0000*/ 	.byte	0x04, 0x37
        /*0002*/ 	.short	(.L_9 - .L_8)
.L_8:
        /*0004*/ 	.word	0x0000007c


	//----- nvinfo : EIATTR_KPARAM_INFO
	.align		4
.L_9:
        /*0008*/ 	.byte	0x04, 0x17
        /*000a*/ 	.short	(.L_11 - .L_10)
.L_10:
        /*000c*/ 	.word	0x00000000
        /*0010*/ 	.short	0x0006
        /*0012*/ 	.short	0x002c
        /*0014*/ 	.byte	0x00, 0xf0, 0x11, 0x00


	//----- nvinfo : EIATTR_KPARAM_INFO
	.align		4
.L_11:
        /*0018*/ 	.byte	0x04, 0x17
        /*001a*/ 	.short	(.L_13 - .L_12)
.L_12:
        /*001c*/ 	.word	0x00000000
        /*0020*/ 	.short	0x0005
        /*0022*/ 	.short	0x0028
        /*0024*/ 	.byte	0x00, 0xf0, 0x11, 0x00


	//----- nvinfo : EIATTR_KPARAM_INFO
	.align		4
.L_13:
        /*0028*/ 	.byte	0x04, 0x17
        /*002a*/ 	.short	(.L_15 - .L_14)
.L_14:
        /*002c*/ 	.word	0x00000000
        /*0030*/ 	.short	0x0004
        /*0032*/ 	.short	0x0020
        /*0034*/ 	.byte	0x00, 0xf4, 0x21, 0x00


	//----- nvinfo : EIATTR_KPARAM_INFO
	.align		4
.L_15:
        /*0038*/ 	.byte	0x04, 0x17
        /*003a*/ 	.short	(.L_17 - .L_16)
.L_16:
        /*003c*/ 	.word	0x00000000
        /*0040*/ 	.short	0x0003
        /*0042*/ 	.short	0x0018
        /*0044*/ 	.byte	0x00, 0xf4, 0x21, 0x00


	//----- nvinfo : EIATTR_KPARAM_INFO
	.align		4
.L_17:
        /*0048*/ 	.byte	0x04, 0x17
        /*004a*/ 	.short	(.L_19 - .L_18)
.L_18:
        /*004c*/ 	.word	0x00000000
        /*0050*/ 	.short	0x0002
        /*0052*/ 	.short	0x0010
        /*0054*/ 	.byte	0x00, 0xf4, 0x21, 0x00


	//----- nvinfo : EIATTR_KPARAM_INFO
	.align		4
.L_19:
        /*0058*/ 	.byte	0x04, 0x17
        /*005a*/ 	.short	(.L_21 - .L_20)
.L_20:
        /*005c*/ 	.word	0x00000000
        /*0060*/ 	.short	0x0001
        /*0062*/ 	.short	0x0008
        /*0064*/ 	.byte	0x00, 0xf4, 0x21, 0x00


	//----- nvinfo : EIATTR_KPARAM_INFO
	.align		4
.L_21:
        /*0068*/ 	.byte	0x04, 0x17
        /*006a*/ 	.short	(.L_23 - .L_22)
.L_22:
        /*006c*/ 	.word	0x00000000
        /*0070*/ 	.short	0x0000
        /*0072*/ 	.short	0x0000
        /*0074*/ 	.byte	0x00, 0xf4, 0x21, 0x00


	//----- nvinfo : EIATTR_SPARSE_MMA_MASK
	.align		4
.L_23:
        /*0078*/ 	.byte	0x03, 0x50
        /*007a*/ 	.short	0x0000


	//----- nvinfo : EIATTR_MAXREG_COUNT
	.align		4
        /*007c*/ 	.byte	0x03, 0x1b
        /*007e*/ 	.short	0x00ff


	//----- nvinfo : EIATTR_EXIT_INSTR_OFFSETS
	.align		4
        /*0080*/ 	.byte	0x04, 0x1c
        /*0082*/ 	.short	(.L_25 - .L_24)


	//   ....[0]....
.L_24:
        /*0084*/ 	.word	0x00000830


	//   ....[1]....
        /*0088*/ 	.word	0x00000880


	//----- nvinfo : EIATTR_REQNTID
	.align		4
.L_25:
        /*008c*/ 	.byte	0x04, 0x10
        /*008e*/ 	.short	(.L_27 - .L_26)
.L_26:
        /*0090*/ 	.word	0x00000080
        /*0094*/ 	.word	0x00000001
        /*0098*/ 	.word	0x00000001


	//----- nvinfo : EIATTR_CBANK_PARAM_SIZE
	.align		4
.L_27:
        /*009c*/ 	.byte	0x03, 0x19
        /*009e*/ 	.short	0x0030


	//----- nvinfo : EIATTR_PARAM_CBANK
	.align		4
        /*00a0*/ 	.byte	0x04, 0x0a
        /*00a2*/ 	.short	(.L_29 - .L_28)
	.align		4
.L_28:
        /*00a4*/ 	.word	index@(.nv.constant0.triton_poi_fused__weight_norm_interface_convolution_8)
        /*00a8*/ 	.short	0x0210
        /*00aa*/ 	.short	0x0030


	//----- nvinfo : EIATTR_SW_WAR
	.align		4
.L_29:
        /*00ac*/ 	.byte	0x04, 0x36
        /*00ae*/ 	.short	(.L_31 - .L_30)
.L_30:
        /*00b0*/ 	.word	0x00000008
.L_31:


//--------------------- .nv.callgraph             --------------------------
	.section	.nv.callgraph,"",@"SHT_CUDA_CALLGRAPH"
	.align	4
	.sectionentsize	8
	.align		4
        /*0000*/ 	.word	0x00000000
	.align		4
        /*0004*/ 	.word	0xffffffff
	.align		4
        /*0008*/ 	.word	0x00000000
	.align		4
        /*000c*/ 	.word	0xfffffffe
	.align		4
        /*0010*/ 	.word	0x00000000
	.align		4
        /*0014*/ 	.word	0xfffffffd
	.align		4
        /*0018*/ 	.word	0x00000000
	.align		4
        /*001c*/ 	.word	0xfffffffc


//--------------------- .text.triton_poi_fused__weight_norm_interface_convolution_8 --------------------------
	.section	.text.triton_poi_fused__weight_norm_interface_convolution_8,"ax",@progbits
	.sectionflags	@"SHF_BARRIERS=1"
	.align	128
        .global         triton_poi_fused__weight_norm_interface_convolution_8
        .type           triton_poi_fused__weight_norm_interface_convolution_8,@function
        .size           triton_poi_fused__weight_norm_interface_convolution_8,(.L_x_1 - triton_poi_fused__weight_norm_interface_convolution_8)
        .other          triton_poi_fused__weight_norm_interface_convolution_8,@"STO_CUDA_ENTRY STV_DEFAULT"
triton_poi_fused__weight_norm_interface_convolution_8:
.text.triton_poi_fused__weight_norm_interface_convolution_8:
[----:B------:R-:W0:Y:S01]  /*0000*/  LDC R1, c[0x0][0x28] ;  /* 0x00000a00ff017b82 */ /* 0x000e220000000800 */
[----:B------:R-:W1:Y:S07]  /*0010*/  S2R R12, SR_TID.X ;  /* 0x00000000000c7919 */ /* 0x000e6e0000002100 */
[----:B------:R-:W2:Y:S01]  /*0020*/  LDC.64 R2, c[0x0][0x210] ;  /* 0x00008400ff027b82 */ /* 0x000ea20000000a00 */
[----:B------:R-:W-:Y:S01]  /*0030*/  ULDC.64 UR6, c[0x0][0x208] ;  /* 0x0000820000067ab9 */ /* 0x000fe20000000a00 */
[----:B------:R-:W3:Y:S01]  /*0040*/  S2R R0, SR_CTAID.Y ;  /* 0x0000000000007919 */ /* 0x000ee20000002600 */
[----:B------:R-:W4:Y:S05]  /*0050*/  S2R R11, SR_CTAID.X ;  /* 0x00000000000b7919 */ /* 0x000f2a0000002500 */
[----:B------:R-:W5:Y:S08]  /*0060*/  S2UR UR5, SR_CgaCtaId ;  /* 0x00000000000579c3 */ /* 0x000f700000008800 */
[----:B------:R-:W2:Y:S01]  /*0070*/  LDC.64 R8, c[0x0][0x220] ;  /* 0x00008800ff087b82 */ /* 0x000ea20000000a00 */
[----:B-1----:R-:W-:-:S02]  /*0080*/  SHF.L.U32 R10, R12, 0x2, RZ ;  /* 0x000000020c0a7819 */ /* 0x002fc400000006ff */
[----:B---3--:R-:W-:Y:S02]  /*0090*/  SHF.L.U32 R17, R0, 0x9, RZ ;  /* 0x0000000900117819 */ /* 0x008fe400000006ff */
[----:B------:R-:W-:Y:S02]  /*00a0*/  SHF.R.S32.HI R15, RZ, 0x16, R0 ;  /* 0x00000016ff0f7819 */ /* 0x000fe40000011400 */
[----:B------:R-:W-:Y:S02]  /*00b0*/  LOP3.LUT R10, R10, 0x1fc, RZ, 0xc0, !PT ;  /* 0x000001fc0a0a7812 */ /* 0x000fe400078ec0ff */
[----:B------:R-:W-:Y:S02]  /*00c0*/  SGXT R15, R15, 0x1 ;  /* 0x000000010f0f781a */ /* 0x000fe40000000200 */
[----:B------:R-:W-:Y:S02]  /*00d0*/  LOP3.LUT R0, R17, R10, RZ, 0xfc, !PT ;  /* 0x0000000a11007212 */ /* 0x000fe400078efcff */
[----:B----4-:R-:W-:-:S02]  /*00e0*/  ISETP.GE.AND P0, PT, R11, 0x9, PT ;  /* 0x000000090b00780c */ /* 0x010fc40003f06270 */
[----:B------:R-:W-:-:S04]  /*00f0*/  LEA.HI R4, R15, R0, RZ, 0x6 ;  /* 0x000000000f047211 */ /* 0x000fc800078f30ff */
[----:B------:R-:W-:-:S04]  /*0100*/  LOP3.LUT R5, R4, 0xffffffc0, RZ, 0xc0, !PT ;  /* 0xffffffc004057812 */ /* 0x000fc800078ec0ff */
[----:B------:R-:W-:Y:S02]  /*0110*/  IADD3 R6, R0, -R5, RZ ;  /* 0x8000000500067210 */ /* 0x000fe40007ffe0ff */
[----:B------:R-:W-:Y:S02]  /*0120*/  SHF.R.S32.HI R0, RZ, 0x6, R4 ;  /* 0x00000006ff007819 */ /* 0x000fe40000011404 */
[----:B------:R-:W-:Y:S02]  /*0130*/  LEA R5, R11, R6, 0x6 ;  /* 0x000000060b057211 */ /* 0x000fe400078e30ff */
[----:B------:R-:W-:-:S03]  /*0140*/  CS2R R6, SRZ ;  /* 0x0000000000067805 */ /* 0x000fc6000001ff00 */
[----:B------:R-:W-:Y:S01]  /*0150*/  IMAD R0, R0, 0x240, R5 ;  /* 0x0000024000007824 */ /* 0x000fe200078e0205 */
[----:B------:R-:W-:-:S03]  /*0160*/  CS2R R4, SRZ ;  /* 0x0000000000047805 */ /* 0x000fc6000001ff00 */
[----:B--2---:R-:W-:Y:S01]  /*0170*/  IMAD.WIDE R18, R0, 0x4, R2 ;  /* 0x0000000400127825 */ /* 0x004fe200078e0202 */
[----:B------:R-:W-:Y:S01]  /*0180*/  UMOV UR4, 0x400 ;  /* 0x0000040000047882 */ /* 0x000fe20000000000 */
[----:B------:R-:W-:Y:S01]  /*0190*/  LOP3.LUT R14, R17, 0x7f, R12, 0xf8, !PT ;  /* 0x0000007f110e7812 */ /* 0x000fe200078ef80c */
[----:B------:R-:W1:Y:S02]  /*01a0*/  LDC.64 R2, c[0x0][0x218] ;  /* 0x00008600ff027b82 */ /* 0x000e640000000a00 */
[----:B------:R2:W3:Y:S01]  /*01b0*/  @!P0 LDG.E.EL.128 R4, desc[UR6][R18.64] ;  /* 0x0000000612048981 */ /* 0x0004e2000c2e1d00 */
[----:B-----5:R-:W-:Y:S01]  /*01c0*/  UPRMT UR4, UR5, 0x654, UR4 ;  /* 0x0000065405047896 */ /* 0x020fe20008000004 */
[----:B------:R-:W-:Y:S02]  /*01d0*/  LOP3.LUT R12, R12, 0x7f, RZ, 0xc0, !PT ;  /* 0x0000007f0c0c7812 */ /* 0x000fe400078ec0ff */
[----:B------:R-:W-:Y:S02]  /*01e0*/  LEA.HI R21, R15, R14, RZ, 0x6 ;  /* 0x0000000e0f157211 */ /* 0x000fe400078f30ff */
[----:B------:R-:W-:-:S02]  /*01f0*/  LOP3.LUT R16, R17, 0x80, R12, 0xfe, !PT ;  /* 0x0000008011107812 */ /* 0x000fc400078efe0c */
[----:B------:R-:W-:Y:S02]  /*0200*/  LEA R24, R10, UR4, 0x3 ;  /* 0x000000040a187c11 */ /* 0x000fe4000f8e18ff */
[----:B------:R-:W-:Y:S02]  /*0210*/  SHF.R.S32.HI R21, RZ, 0x6, R21 ;  /* 0x00000006ff157819 */ /* 0x000fe40000011415 */
[----:B--2---:R-:W-:Y:S02]  /*0220*/  LEA.HI R19, R15, R16, RZ, 0x6 ;  /* 0x000000100f137211 */ /* 0x004fe400078f30ff */
[----:B------:R-:W-:Y:S01]  /*0230*/  LOP3.LUT R20, R17, 0x100, R12, 0xfe, !PT ;  /* 0x0000010011147812 */ /* 0x000fe200078efe0c */
[----:B0-----:R-:W-:Y:S01]  /*0240*/  IMAD.WIDE R28, R21, 0x4, R8 ;  /* 0x00000004151c7825 */ /* 0x001fe200078e0208 */
[----:B------:R-:W-:Y:S02]  /*0250*/  SHF.R.S32.HI R19, RZ, 0x6, R19 ;  /* 0x00000006ff137819 */ /* 0x000fe40000011413 */
[----:B------:R-:W-:-:S02]  /*0260*/  LOP3.LUT R18, R17, 0x180, R12, 0xfe, !PT ;  /* 0x0000018011127812 */ /* 0x000fc400078efe0c */
[----:B------:R-:W-:Y:S01]  /*0270*/  LEA.HI R25, R15, R20, RZ, 0x6 ;  /* 0x000000140f197211 */ /* 0x000fe200078f30ff */
[----:B------:R-:W-:Y:S01]  /*0280*/  IMAD.WIDE R26, R19, 0x4, R8 ;  /* 0x00000004131a7825 */ /* 0x000fe200078e0208 */
[----:B------:R-:W-:Y:S02]  /*0290*/  LEA.HI R17, R15, R18, RZ, 0x6 ;  /* 0x000000120f117211 */ /* 0x000fe400078f30ff */
[----:B------:R-:W-:Y:S02]  /*02a0*/  SHF.R.S32.HI R25, RZ, 0x6, R25 ;  /* 0x00000006ff197819 */ /* 0x000fe40000011419 */
[----:B------:R-:W-:-:S03]  /*02b0*/  SHF.R.S32.HI R17, RZ, 0x6, R17 ;  /* 0x00000006ff117819 */ /* 0x000fc60000011411 */
[----:B------:R-:W-:-:S04]  /*02c0*/  IMAD.WIDE R22, R25, 0x4, R8 ;  /* 0x0000000419167825 */ /* 0x000fc800078e0208 */
[----:B------:R-:W-:Y:S01]  /*02d0*/  IMAD.WIDE R8, R17, 0x4, R8 ;  /* 0x0000000411087825 */ /* 0x000fe200078e0208 */
[----:B---3--:R-:W-:Y:S04]  /*02e0*/  STS [R24], R4 ;  /* 0x0000000418007388 */ /* 0x008fe80000000800 */
[----:B------:R1:W-:Y:S04]  /*02f0*/  STS [R24+0x8], R5 ;  /* 0x0000080518007388 */ /* 0x0003e80000000800 */
[----:B------:R-:W-:Y:S04]  /*0300*/  STS [R24+0x10], R6 ;  /* 0x0000100618007388 */ /* 0x000fe80000000800 */
[----:B------:R0:W-:Y:S01]  /*0310*/  STS [R24+0x18], R7 ;  /* 0x0000180718007388 */ /* 0x0001e20000000800 */
[----:B------:R-:W-:Y:S01]  /*0320*/  BAR.SYNC.DEFER_BLOCKING 0x0 ;  /* 0x0000000000007b1d */ /* 0x000fe20000010000 */
[----:B-1----:R-:W-:-:S04]  /*0330*/  IMAD.WIDE R4, R21, 0x4, R2 ;  /* 0x0000000415047825 */ /* 0x002fc800078e0202 */
[--C-:B0-----:R-:W-:Y:S01]  /*0340*/  IMAD.WIDE R6, R19, 0x4, R2.reuse ;  /* 0x0000000413067825 */ /* 0x101fe200078e0202 */
[----:B------:R-:W2:Y:S04]  /*0350*/  LDG.E.EL R13, desc[UR6][R28.64] ;  /* 0x000000061c0d7981 */ /* 0x000ea8000c2e1900 */
[----:B------:R-:W3:Y:S04]  /*0360*/  LDG.E.EL R15, desc[UR6][R26.64] ;  /* 0x000000061a0f7981 */ /* 0x000ee8000c2e1900 */
[----:B------:R-:W4:Y:S04]  /*0370*/  LDG.E.EL R4, desc[UR6][R4.64] ;  /* 0x0000000604047981 */ /* 0x000f28000c2e1900 */
[----:B------:R-:W5:Y:S04]  /*0380*/  LDG.E.EL R8, desc[UR6][R8.64] ;  /* 0x0000000608087981 */ /* 0x000f68000c2e1900 */
[----:B------:R0:W5:Y:S04]  /*0390*/  LDG.E.EL R22, desc[UR6][R22.64] ;  /* 0x0000000616167981 */ /* 0x000168000c2e1900 */
[----:B------:R-:W5:Y:S01]  /*03a0*/  LDG.E.EL R6, desc[UR6][R6.64] ;  /* 0x0000000606067981 */ /* 0x000f62000c2e1900 */
[----:B------:R-:W-:-:S04]  /*03b0*/  IMAD.WIDE R24, R25, 0x4, R2 ;  /* 0x0000000419187825 */ /* 0x000fc800078e0202 */
[----:B------:R-:W-:Y:S02]  /*03c0*/  IMAD.WIDE R2, R17, 0x4, R2 ;  /* 0x0000000411027825 */ /* 0x000fe400078e0202 */
[----:B------:R-:W5:Y:S04]  /*03d0*/  LDG.E.EL R24, desc[UR6][R24.64] ;  /* 0x0000000618187981 */ /* 0x000f68000c2e1900 */
[----:B------:R1:W5:Y:S01]  /*03e0*/  LDG.E.EL R19, desc[UR6][R2.64] ;  /* 0x0000000602137981 */ /* 0x000362000c2e1900 */
[C---:B------:R-:W-:Y:S02]  /*03f0*/  LOP3.LUT R17, R12.reuse, 0x80, RZ, 0xfc, !PT ;  /* 0x000000800c117812 */ /* 0x040fe400078efcff */
[C---:B------:R-:W-:Y:S02]  /*0400*/  LOP3.LUT R21, R12.reuse, 0x100, RZ, 0xfc, !PT ;  /* 0x000001000c157812 */ /* 0x040fe400078efcff */
[----:B0-----:R-:W-:-:S02]  /*0410*/  LOP3.LUT R23, R12, 0x180, RZ, 0xfc, !PT ;  /* 0x000001800c177812 */ /* 0x001fc400078efcff */
[----:B------:R-:W-:Y:S02]  /*0420*/  LEA R9, R17, UR4, 0x3 ;  /* 0x0000000411097c11 */ /* 0x000fe4000f8e18ff */
[----:B------:R-:W-:Y:S01]  /*0430*/  LEA R5, R12, UR4, 0x3 ;  /* 0x000000040c057c11 */ /* 0x000fe2000f8e18ff */
[----:B-1----:R-:W0:Y:S01]  /*0440*/  LDC.64 R2, c[0x0][0x228] ;  /* 0x00008a00ff027b82 */ /* 0x002e220000000a00 */
[----:B------:R-:W-:Y:S02]  /*0450*/  LEA R7, R21, UR4, 0x3 ;  /* 0x0000000415077c11 */ /* 0x000fe4000f8e18ff */
[----:B------:R-:W-:Y:S01]  /*0460*/  LEA R17, R23, UR4, 0x3 ;  /* 0x0000000417117c11 */ /* 0x000fe2000f8e18ff */
[----:B------:R-:W1:Y:S04]  /*0470*/  LDS R21, [R5] ;  /* 0x0000000005157984 */ /* 0x000e680000000800 */
[----:B------:R-:W0:Y:S04]  /*0480*/  LDS R9, [R9] ;  /* 0x0000000009097984 */ /* 0x000e280000000800 */
[----:B------:R-:W0:Y:S04]  /*0490*/  LDS R7, [R7] ;  /* 0x0000000007077984 */ /* 0x000e280000000800 */
[----:B------:R-:W0:Y:S01]  /*04a0*/  LDS R17, [R17] ;  /* 0x0000000011117984 */ /* 0x000e220000000800 */
[----:B------:R-:W-:-:S02]  /*04b0*/  IMAD R29, R14, 0x9, R11 ;  /* 0x000000090e1d7824 */ /* 0x000fc400078e020b */
[--C-:B------:R-:W-:Y:S02]  /*04c0*/  IMAD R25, R16, 0x9, R11.reuse ;  /* 0x0000000910197824 */ /* 0x100fe400078e020b */
[--C-:B------:R-:W-:Y:S02]  /*04d0*/  IMAD R23, R20, 0x9, R11.reuse ;  /* 0x0000000914177824 */ /* 0x100fe400078e020b */
[----:B------:R-:W-:Y:S02]  /*04e0*/  IMAD R11, R18, 0x9, R11 ;  /* 0x00000009120b7824 */ /* 0x000fe400078e020b */
[----:B------:R-:W-:Y:S01]  /*04f0*/  IMAD R12, R12, -0x4, R5 ;  /* 0xfffffffc0c0c7824 */ /* 0x000fe200078e0205 */
[----:B------:R-:W-:Y:S02]  /*0500*/  LEA R10, R10, UR4, 0x2 ;  /* 0x000000040a0a7c11 */ /* 0x000fe4000f8e10ff */
[----:B--2---:R-:W-:Y:S02]  /*0510*/  FSETP.GT.AND P6, PT, |R13|, 8.50705917302346158658e+37, PT ;  /* 0x7e8000000d00780b */ /* 0x004fe40003fc4200 */
[----:B---3--:R-:W-:-:S02]  /*0520*/  FSETP.GT.AND P2, PT, |R15|, 8.50705917302346158658e+37, PT ;  /* 0x7e8000000f00780b */ /* 0x008fc40003f44200 */
[----:B------:R-:W-:Y:S02]  /*0530*/  FSETP.GEU.AND P1, PT, |R13|, 1.175494350822287508e-38, PT ;  /* 0x008000000d00780b */ /* 0x000fe40003f2e200 */
[----:B------:R-:W-:-:S07]  /*0540*/  FSETP.GEU.AND P3, PT, |R15|, 1.175494350822287508e-38, PT ;  /* 0x008000000f00780b */ /* 0x000fce0003f6e200 */
[----:B------:R-:W-:Y:S01]  /*0550*/  @P6 FMUL R13, R13, 0.25 ;  /* 0x3e8000000d0d6820 */ /* 0x000fe20000400000 */
[----:B----4-:R-:W-:Y:S01]  /*0560*/  @P6 FMUL R4, R4, 0.25 ;  /* 0x3e80000004046820 */ /* 0x010fe20000400000 */
[----:B-----5:R-:W-:Y:S02]  /*0570*/  FSETP.GT.AND P6, PT, |R8|, 8.50705917302346158658e+37, PT ;  /* 0x7e8000000800780b */ /* 0x020fe40003fc4200 */
[----:B------:R-:W-:Y:S01]  /*0580*/  FSETP.GT.AND P4, PT, |R22|, 8.50705917302346158658e+37, PT ;  /* 0x7e8000001600780b */ /* 0x000fe20003f84200 */
[----:B------:R-:W-:Y:S01]  /*0590*/  @P2 FMUL R15, R15, 0.25 ;  /* 0x3e8000000f0f2820 */ /* 0x000fe20000400000 */
[----:B------:R-:W-:Y:S01]  /*05a0*/  @P2 FMUL R6, R6, 0.25 ;  /* 0x3e80000006062820 */ /* 0x000fe20000400000 */
[----:B------:R-:W-:Y:S02]  /*05b0*/  FSETP.GEU.AND P2, PT, |R8|, 1.175494350822287508e-38, PT ;  /* 0x008000000800780b */ /* 0x000fe40003f4e200 */
[----:B------:R-:W-:Y:S01]  /*05c0*/  FSETP.GEU.AND P5, PT, |R22|, 1.175494350822287508e-38, PT ;  /* 0x008000001600780b */ /* 0x000fe20003fae200 */
[----:B------:R-:W-:Y:S01]  /*05d0*/  @!P1 FMUL R13, R13, 16777216 ;  /* 0x4b8000000d0d9820 */ /* 0x000fe20000400000 */
[----:B------:R-:W-:-:S04]  /*05e0*/  @!P3 FMUL R15, R15, 16777216 ;  /* 0x4b8000000f0fb820 */ /* 0x000fc80000400000 */
[----:B------:R-:W-:Y:S02]  /*05f0*/  @P6 FMUL R8, R8, 0.25 ;  /* 0x3e80000008086820 */ /* 0x000fe40000400000 */
[----:B------:R-:W-:Y:S01]  /*0600*/  @P4 FMUL R22, R22, 0.25 ;  /* 0x3e80000016164820 */ /* 0x000fe20000400000 */
[----:B------:R-:W2:Y:S02]  /*0610*/  MUFU.RCP R13, R13 ;  /* 0x0000000d000d7308 */ /* 0x000ea40000001000 */
[----:B------:R-:W-:Y:S02]  /*0620*/  @!P2 FMUL R8, R8, 16777216 ;  /* 0x4b8000000808a820 */ /* 0x000fe40000400000 */
[----:B------:R-:W-:-:S04]  /*0630*/  @!P5 FMUL R22, R22, 16777216 ;  /* 0x4b8000001616d820 */ /* 0x000fc80000400000 */
[----:B------:R-:W3:Y:S01]  /*0640*/  MUFU.RCP R15, R15 ;  /* 0x0000000f000f7308 */ /* 0x000ee20000001000 */
[----:B------:R-:W-:-:S07]  /*0650*/  @P4 FMUL R24, R24, 0.25 ;  /* 0x3e80000018184820 */ /* 0x000fce0000400000 */
[----:B------:R-:W4:Y:S01]  /*0660*/  MUFU.RCP R27, R22 ;  /* 0x00000016001b7308 */ /* 0x000f220000001000 */
[----:B------:R-:W-:-:S07]  /*0670*/  @P6 FMUL R19, R19, 0.25 ;  /* 0x3e80000013136820 */ /* 0x000fce0000400000 */
[----:B------:R-:W5:Y:S01]  /*0680*/  MUFU.RCP R8, R8 ;  /* 0x0000000800087308 */ /* 0x000f620000001000 */
[----:B------:R-:W-:Y:S01]  /*0690*/  @!P1 FMUL R4, R4, 16777216 ;  /* 0x4b80000004049820 */ /* 0x000fe20000400000 */
[----:B------:R-:W-:Y:S01]  /*06a0*/  @!P3 FMUL R6, R6, 16777216 ;  /* 0x4b8000000606b820 */ /* 0x000fe20000400000 */
[----:B------:R-:W-:Y:S01]  /*06b0*/  @!P5 FMUL R24, R24, 16777216 ;  /* 0x4b8000001818d820 */ /* 0x000fe20000400000 */
[----:B------:R-:W-:Y:S01]  /*06c0*/  @!P2 FMUL R19, R19, 16777216 ;  /* 0x4b8000001313a820 */ /* 0x000fe20000400000 */
[----:B--2---:R-:W-:Y:S01]  /*06d0*/  FMUL R4, R13, R4 ;  /* 0x000000040d047220 */ /* 0x004fe20000400000 */
[----:B---3--:R-:W-:Y:S01]  /*06e0*/  FMUL R6, R15, R6 ;  /* 0x000000060f067220 */ /* 0x008fe20000400000 */
[----:B----4-:R-:W-:Y:S01]  /*06f0*/  FMUL R24, R27, R24 ;  /* 0x000000181b187220 */ /* 0x010fe20000400000 */
[----:B0-----:R-:W-:-:S04]  /*0700*/  IMAD.WIDE R14, R29, 0x4, R2 ;  /* 0x000000041d0e7825 */ /* 0x001fc800078e0202 */
[----:B-1----:R-:W-:Y:S01]  /*0710*/  FMUL R13, R21, R4 ;  /* 0x00000004150d7220 */ /* 0x002fe20000400000 */
[----:B------:R-:W-:Y:S01]  /*0720*/  FMUL R9, R9, R6 ;  /* 0x0000000609097220 */ /* 0x000fe20000400000 */
[----:B------:R-:W-:Y:S01]  /*0730*/  FMUL R7, R7, R24 ;  /* 0x0000001807077220 */ /* 0x000fe20000400000 */
[----:B------:R-:W-:-:S04]  /*0740*/  IMAD.WIDE R20, R23, 0x4, R2 ;  /* 0x0000000417147825 */ /* 0x000fc800078e0202 */
[----:B-----5:R-:W-:Y:S01]  /*0750*/  FMUL R8, R8, R19 ;  /* 0x0000001308087220 */ /* 0x020fe20000400000 */
[--C-:B------:R-:W-:Y:S01]  /*0760*/  IMAD.WIDE R18, R25, 0x4, R2.reuse ;  /* 0x0000000419127825 */ /* 0x100fe200078e0202 */
[----:B------:R0:W-:Y:S03]  /*0770*/  @!P0 STG.E desc[UR6][R14.64], R13 ;  /* 0x0000000d0e008986 */ /* 0x0001e6000c101906 */
[----:B------:R-:W-:Y:S01]  /*0780*/  FMUL R17, R17, R8 ;  /* 0x0000000811117220 */ /* 0x000fe20000400000 */
[----:B------:R-:W-:Y:S01]  /*0790*/  IMAD.WIDE R2, R11, 0x4, R2 ;  /* 0x000000040b027825 */ /* 0x000fe200078e0202 */
[----:B------:R0:W-:Y:S04]  /*07a0*/  @!P0 STG.E desc[UR6][R18.64], R9 ;  /* 0x0000000912008986 */ /* 0x0001e8000c101906 */
[----:B------:R0:W-:Y:S04]  /*07b0*/  @!P0 STG.E desc[UR6][R20.64], R7 ;  /* 0x0000000714008986 */ /* 0x0001e8000c101906 */
[----:B------:R0:W-:Y:S01]  /*07c0*/  @!P0 STG.E desc[UR6][R2.64], R17 ;  /* 0x0000001102008986 */ /* 0x0001e2000c101906 */
[----:B------:R-:W-:Y:S06]  /*07d0*/  BAR.SYNC.DEFER_BLOCKING 0x0 ;  /* 0x0000000000007b1d */ /* 0x000fec0000010000 */
[----:B------:R0:W-:Y:S04]  /*07e0*/  STS [R12], R13 ;  /* 0x0000000d0c007388 */ /* 0x0001e80000000800 */
[----:B------:R0:W-:Y:S04]  /*07f0*/  STS [R12+0x200], R9 ;  /* 0x000200090c007388 */ /* 0x0001e80000000800 */
[----:B------:R0:W-:Y:S04]  /*0800*/  STS [R12+0x400], R7 ;  /* 0x000400070c007388 */ /* 0x0001e80000000800 */
[----:B------:R0:W-:Y:S01]  /*0810*/  STS [R12+0x600], R17 ;  /* 0x000600110c007388 */ /* 0x0001e20000000800 */
[----:B------:R-:W-:Y:S06]  /*0820*/  BAR.SYNC.DEFER_BLOCKING 0x0 ;  /* 0x0000000000007b1d */ /* 0x000fec0000010000 */
[----:B0-----:R-:W-:Y:S05]  /*0830*/  @P0 EXIT ;  /* 0x000000000000094d */ /* 0x001fea0003800000 */
[----:B------:R-:W0:Y:S01]  /*0840*/  LDS.128 R8, [R10] ;  /* 0x000000000a087984 */ /* 0x000e220000000c00 */
[----:B------:R-:W1:Y:S02]  /*0850*/  LDC.64 R2, c[0x0][0x230] ;  /* 0x00008c00ff027b82 */ /* 0x000e640000000a00 */
[----:B-1----:R-:W-:-:S05]  /*0860*/  IMAD.WIDE R2, R0, 0x4, R2 ;  /* 0x0000000400027825 */ /* 0x002fca00078e0202 */
[----:B0-----:R-:W-:Y:S01]  /*0870*/  STG.E.128 desc[UR6][R2.64], R8 ;  /* 0x0000000802007986 */ /* 0x001fe2000c101d06 */
[----:B------:R-:W-:Y:S05]  /*0880*/  EXIT ;  /* 0x000000000000794d */ /* 0x000fea0003800000 */
.L_x_0:
[----:B------:R-:W-:-:S00]  /*0890*/  BRA `(.L_x_0) ;  /* 0xfffffffc00fc7947 */ /* 0x000fc0000383ffff */
[----:B------:R-:W-:-:S00]  /*08a0*/  NOP ;  /* 0x0000000000007918 */ /* 0x000fc00000000000 */
        /* <DEDUP_REMOVED lines=13> */
.L_x_1:


//--------------------- .nv.shared.triton_poi_fused__weight_norm_interface_convolution_8 --------------------------
	.section	.nv.shared.triton_poi_fused__weight_norm_interface_convolution_8,"aw",@nobits
	.sectionflags	@""
	.align	16
	.zero		1024


//--------------------- .nv.constant0.triton_poi_fused__weight_norm_interface_convolution_8 --------------------------
	.section	.nv.constant0.triton_poi_fused__weight_norm_interface_convolution_8,"a",@progbits
	.sectionflags	@""
	.align	4
.nv.constant0.triton_poi_fused__weight_norm_interface_convolution_8:
	.zero		576
